//
// Generated by NVIDIA NVVM Compiler
//
// Compiler Build ID: CL-36424714
// Cuda compilation tools, release 13.0, V13.0.88
// Based on NVVM 20.0.0
//

.version 9.0
.target sm_100
.address_size 64

	// .globl	_Z23gpuMatrixMultiplyKernelPfS_S_i

.visible .entry _Z23gpuMatrixMultiplyKernelPfS_S_i(
	.param .u64 .ptr .align 1 _Z23gpuMatrixMultiplyKernelPfS_S_i_param_0,
	.param .u64 .ptr .align 1 _Z23gpuMatrixMultiplyKernelPfS_S_i_param_1,
	.param .u64 .ptr .align 1 _Z23gpuMatrixMultiplyKernelPfS_S_i_param_2,
	.param .u32 _Z23gpuMatrixMultiplyKernelPfS_S_i_param_3
)
{
	.reg .pred 	%p<10>;
	.reg .b32 	%r<40>;
	.reg .b32 	%f<67>;
	.reg .b64 	%rd<67>;

	ld.param.u64 	%rd14, [_Z23gpuMatrixMultiplyKernelPfS_S_i_param_1];
	ld.param.u64 	%rd15, [_Z23gpuMatrixMultiplyKernelPfS_S_i_param_2];
	ld.param.u32 	%r18, [_Z23gpuMatrixMultiplyKernelPfS_S_i_param_3];
	cvta.to.global.u64 	%rd1, %rd15;
	cvta.to.global.u64 	%rd2, %rd14;
	mov.u32 	%r19, %ctaid.y;
	mov.u32 	%r20, %ntid.y;
	mov.u32 	%r21, %tid.y;
	mad.lo.s32 	%r1, %r19, %r20, %r21;
	mov.u32 	%r22, %ctaid.x;
	mov.u32 	%r23, %ntid.x;
	mov.u32 	%r24, %tid.x;
	mad.lo.s32 	%r2, %r22, %r23, %r24;
	max.s32 	%r25, %r1, %r2;
	setp.ge.s32 	%p1, %r25, %r18;
	@%p1 bra 	$L__BB0_13;
	mul.lo.s32 	%r3, %r18, %r1;
	and.b32  	%r4, %r18, 7;
	setp.lt.u32 	%p2, %r18, 8;
	mov.f32 	%f66, 0f00000000;
	mov.b32 	%r38, 0;
	@%p2 bra 	$L__BB0_4;
	and.b32  	%r38, %r18, 2147483640;
	neg.s32 	%r36, %r38;
	mul.wide.s32 	%rd16, %r18, 4;
	add.s64 	%rd3, %rd1, %rd16;
	shl.b32 	%r7, %r18, 3;
	mul.wide.s32 	%rd17, %r18, 8;
	add.s64 	%rd4, %rd1, %rd17;
	mul.wide.s32 	%rd18, %r18, 12;
	add.s64 	%rd5, %rd1, %rd18;
	mul.wide.s32 	%rd19, %r18, 16;
	add.s64 	%rd6, %rd1, %rd19;
	mul.wide.s32 	%rd20, %r18, 20;
	add.s64 	%rd7, %rd1, %rd20;
	mul.wide.s32 	%rd21, %r18, 24;
	add.s64 	%rd8, %rd1, %rd21;
	mul.wide.s32 	%rd22, %r18, 28;
	add.s64 	%rd9, %rd1, %rd22;
	mul.wide.u32 	%rd23, %r3, 4;
	add.s64 	%rd24, %rd23, %rd2;
	add.s64 	%rd66, %rd24, 16;
	mov.f32 	%f66, 0f00000000;
	mov.u32 	%r35, %r2;
$L__BB0_3:
	.pragma "nounroll";
	mul.wide.s32 	%rd25, %r35, 4;
	add.s64 	%rd26, %rd3, %rd25;
	add.s64 	%rd27, %rd4, %rd25;
	add.s64 	%rd28, %rd5, %rd25;
	add.s64 	%rd29, %rd6, %rd25;
	add.s64 	%rd30, %rd7, %rd25;
	add.s64 	%rd31, %rd8, %rd25;
	add.s64 	%rd32, %rd9, %rd25;
	add.s64 	%rd33, %rd1, %rd25;
	ld.global.f32 	%f16, [%rd66+-16];
	ld.global.f32 	%f17, [%rd33];
	fma.rn.f32 	%f18, %f16, %f17, %f66;
	ld.global.f32 	%f19, [%rd66+-12];
	ld.global.f32 	%f20, [%rd26];
	fma.rn.f32 	%f21, %f19, %f20, %f18;
	ld.global.f32 	%f22, [%rd66+-8];
	ld.global.f32 	%f23, [%rd27];
	fma.rn.f32 	%f24, %f22, %f23, %f21;
	ld.global.f32 	%f25, [%rd66+-4];
	ld.global.f32 	%f26, [%rd28];
	fma.rn.f32 	%f27, %f25, %f26, %f24;
	ld.global.f32 	%f28, [%rd66];
	ld.global.f32 	%f29, [%rd29];
	fma.rn.f32 	%f30, %f28, %f29, %f27;
	ld.global.f32 	%f31, [%rd66+4];
	ld.global.f32 	%f32, [%rd30];
	fma.rn.f32 	%f33, %f31, %f32, %f30;
	ld.global.f32 	%f34, [%rd66+8];
	ld.global.f32 	%f35, [%rd31];
	fma.rn.f32 	%f36, %f34, %f35, %f33;
	ld.global.f32 	%f37, [%rd66+12];
	ld.global.f32 	%f38, [%rd32];
	fma.rn.f32 	%f66, %f37, %f38, %f36;
	add.s32 	%r36, %r36, 8;
	add.s32 	%r35, %r35, %r7;
	add.s64 	%rd66, %rd66, 32;
	setp.ne.s32 	%p3, %r36, 0;
	@%p3 bra 	$L__BB0_3;
$L__BB0_4:
	setp.eq.s32 	%p4, %r4, 0;
	@%p4 bra 	$L__BB0_12;
	and.b32  	%r13, %r18, 3;
	setp.lt.u32 	%p5, %r4, 4;
	@%p5 bra 	$L__BB0_7;
	add.s32 	%r27, %r38, %r3;
	mul.wide.u32 	%rd34, %r27, 4;
	add.s64 	%rd35, %rd2, %rd34;
	ld.global.f32 	%f40, [%rd35];
	mad.lo.s32 	%r28, %r38, %r18, %r2;
	mul.wide.s32 	%rd36, %r28, 4;
	add.s64 	%rd37, %rd1, %rd36;
	ld.global.f32 	%f41, [%rd37];
	fma.rn.f32 	%f42, %f40, %f41, %f66;
	cvt.u64.u32 	%rd38, %r3;
	cvt.u64.u32 	%rd39, %r38;
	add.s64 	%rd40, %rd39, %rd38;
	shl.b64 	%rd41, %rd40, 2;
	add.s64 	%rd42, %rd2, %rd41;
	ld.global.f32 	%f43, [%rd42+4];
	mul.wide.s32 	%rd43, %r18, 4;
	add.s64 	%rd44, %rd37, %rd43;
	ld.global.f32 	%f44, [%rd44];
	fma.rn.f32 	%f45, %f43, %f44, %f42;
	ld.global.f32 	%f46, [%rd42+8];
	add.s64 	%rd45, %rd44, %rd43;
	ld.global.f32 	%f47, [%rd45];
	fma.rn.f32 	%f48, %f46, %f47, %f45;
	ld.global.f32 	%f49, [%rd42+12];
	add.s64 	%rd46, %rd45, %rd43;
	ld.global.f32 	%f50, [%rd46];
	fma.rn.f32 	%f66, %f49, %f50, %f48;
	add.s32 	%r38, %r38, 4;
$L__BB0_7:
	setp.eq.s32 	%p6, %r13, 0;
	@%p6 bra 	$L__BB0_12;
	setp.eq.s32 	%p7, %r13, 1;
	@%p7 bra 	$L__BB0_10;
	add.s32 	%r29, %r38, %r3;
	mul.wide.u32 	%rd47, %r29, 4;
	add.s64 	%rd48, %rd2, %rd47;
	ld.global.f32 	%f52, [%rd48];
	mad.lo.s32 	%r30, %r38, %r18, %r2;
	mul.wide.s32 	%rd49, %r30, 4;
	add.s64 	%rd50, %rd1, %rd49;
	ld.global.f32 	%f53, [%rd50];
	fma.rn.f32 	%f54, %f52, %f53, %f66;
	cvt.u64.u32 	%rd51, %r3;
	cvt.u64.u32 	%rd52, %r38;
	add.s64 	%rd53, %rd52, %rd51;
	shl.b64 	%rd54, %rd53, 2;
	add.s64 	%rd55, %rd2, %rd54;
	ld.global.f32 	%f55, [%rd55+4];
	mul.wide.s32 	%rd56, %r18, 4;
	add.s64 	%rd57, %rd50, %rd56;
	ld.global.f32 	%f56, [%rd57];
	fma.rn.f32 	%f66, %f55, %f56, %f54;
	add.s32 	%r38, %r38, 2;
$L__BB0_10:
	and.b32  	%r31, %r18, 1;
	setp.eq.b32 	%p8, %r31, 1;
	not.pred 	%p9, %p8;
	@%p9 bra 	$L__BB0_12;
	add.s32 	%r32, %r38, %r3;
	mul.wide.u32 	%rd58, %r32, 4;
	add.s64 	%rd59, %rd2, %rd58;
	ld.global.f32 	%f57, [%rd59];
	mad.lo.s32 	%r33, %r38, %r18, %r2;
	mul.wide.s32 	%rd60, %r33, 4;
	add.s64 	%rd61, %rd1, %rd60;
	ld.global.f32 	%f58, [%rd61];
	fma.rn.f32 	%f66, %f57, %f58, %f66;
$L__BB0_12:
	ld.param.u64 	%rd65, [_Z23gpuMatrixMultiplyKernelPfS_S_i_param_0];
	add.s32 	%r34, %r3, %r2;
	cvta.to.global.u64 	%rd62, %rd65;
	mul.wide.s32 	%rd63, %r34, 4;
	add.s64 	%rd64, %rd62, %rd63;
	st.global.f32 	[%rd64], %f66;
$L__BB0_13:
	ret;

}


// ===== COMPILED SASS (sm_100) =====

	.target	sm_100

	.elftype	@"ET_EXEC"


//--------------------- .note.nv.tkinfo           --------------------------
	.section	.note.nv.tkinfo,"",@"SHT_NOTE"
	.sectionflags	@"SHF_NOTE_NV_TKINFO"
	.tkinfo
        /*0018*/ 	.word	0x00000002
        /*0030*/ 	.string	""
        /*0030*/ 	.string	"ptxas"
        /*0030*/ 	.string	"Cuda compilation tools, release 13.0, V13.0.88"
        /*0030*/ 	.string	"Build cuda_13.0.r13.0/compiler.36424714_0"
        /*0030*/ 	.string	"-arch sm_100 -m 64 "



//--------------------- .note.nv.cuinfo           --------------------------
	.section	.note.nv.cuinfo,"",@"SHT_NOTE"
	.sectionflags	@"SHF_NOTE_NV_CUINFO"
        /*0018*/ 	.short	0x0002
        /*001a*/ 	.short	0x0064
        /*001c*/ 	.short	0x0082
	.zero		2


//--------------------- .nv.info                  --------------------------
	.section	.nv.info,"",@"SHT_CUDA_INFO"
	.align	4


	//----- nvinfo : EIATTR_REGCOUNT
	.align		4
        /*0000*/ 	.byte	0x04, 0x2f
        /*0002*/ 	.short	(.L_1 - .L_0)
	.align		4
.L_0:
        /*0004*/ 	.word	index@(_Z23gpuMatrixMultiplyKernelPfS_S_i)
        /*0008*/ 	.word	0x0000001e


	//----- nvinfo : EIATTR_FRAME_SIZE
	.align		4
.L_1:
        /*000c*/ 	.byte	0x04, 0x11
        /*000e*/ 	.short	(.L_3 - .L_2)
	.align		4
.L_2:
        /*0010*/ 	.word	index@(_Z23gpuMatrixMultiplyKernelPfS_S_i)
        /*0014*/ 	.word	0x00000000


	//----- nvinfo : EIATTR_MIN_STACK_SIZE
	.align		4
.L_3:
        /*0018*/ 	.byte	0x04, 0x12
        /*001a*/ 	.short	(.L_5 - .L_4)
	.align		4
.L_4:
        /*001c*/ 	.word	index@(_Z23gpuMatrixMultiplyKernelPfS_S_i)
        /*0020*/ 	.word	0x00000000
.L_5:


//--------------------- .nv.compat                --------------------------
	.section	.nv.compat,"",@"SHT_CUDA_COMPAT_INFO"
	.align	4
        /*0000*/ 	.byte	0x02, 0x09, 0x00, 0x00, 0x02, 0x02, 0x01, 0x00, 0x02, 0x05, 0x05, 0x00, 0x03, 0x07, 0x01, 0x01
        /*0010*/ 	.byte	0x02, 0x03, 0x00, 0x00, 0x02, 0x06, 0x01, 0x00, 0x04, 0x0b, 0x08, 0x00, 0x09, 0x00, 0x00, 0x00
        /*0020*/ 	.byte	0x00, 0x00, 0x00, 0x00


//--------------------- .nv.info._Z23gpuMatrixMultiplyKernelPfS_S_i --------------------------
	.section	.nv.info._Z23gpuMatrixMultiplyKernelPfS_S_i,"",@"SHT_CUDA_INFO"
	.sectionflags	@""
	.align	4


	//----- nvinfo : EIATTR_CUDA_API_VERSION
	.align		4
        /*0000*/ 	.byte	0x04, 0x37
        /*0002*/ 	.short	(.L_7 - .L_6)
.L_6:
        /*0004*/ 	.word	0x00000082


	//----- nvinfo : EIATTR_KPARAM_INFO
	.align		4
.L_7:
        /*0008*/ 	.byte	0x04, 0x17
        /*000a*/ 	.short	(.L_9 - .L_8)
.L_8:
        /*000c*/ 	.word	0x00000000
        /*0010*/ 	.short	0x0003
        /*0012*/ 	.short	0x0018
        /*0014*/ 	.byte	0x00, 0xf0, 0x11, 0x00


	//----- nvinfo : EIATTR_KPARAM_INFO
	.align		4
.L_9:
        /*0018*/ 	.byte	0x04, 0x17
        /*001a*/ 	.short	(.L_11 - .L_10)
.L_10:
        /*001c*/ 	.word	0x00000000
        /*0020*/ 	.short	0x0002
        /*0022*/ 	.short	0x0010
        /*0024*/ 	.byte	0x00, 0xf5, 0x21, 0x00


	//----- nvinfo : EIATTR_KPARAM_INFO
	.align		4
.L_11:
        /*0028*/ 	.byte	0x04, 0x17
        /*002a*/ 	.short	(.L_13 - .L_12)
.L_12:
        /*002c*/ 	.word	0x00000000
        /*0030*/ 	.short	0x0001
        /*0032*/ 	.short	0x0008
        /*0034*/ 	.byte	0x00, 0xf5, 0x21, 0x00


	//----- nvinfo : EIATTR_KPARAM_INFO
	.align		4
.L_13:
        /*0038*/ 	.byte	0x04, 0x17
        /*003a*/ 	.short	(.L_15 - .L_14)
.L_14:
        /*003c*/ 	.word	0x00000000
        /*0040*/ 	.short	0x0000
        /*0042*/ 	.short	0x0000
        /*0044*/ 	.byte	0x00, 0xf5, 0x21, 0x00


	//----- nvinfo : EIATTR_SPARSE_MMA_MASK
	.align		4
.L_15:
        /*0048*/ 	.byte	0x03, 0x50
        /*004a*/ 	.short	0x0000


	//----- nvinfo : EIATTR_MAXREG_COUNT
	.align		4
        /*004c*/ 	.byte	0x03, 0x1b
        /*004e*/ 	.short	0x00ff


	//----- nvinfo : EIATTR_MERCURY_ISA_VERSION
	.align		4
        /*0050*/ 	.byte	0x03, 0x5f
        /*0052*/ 	.short	0x0101


	//----- nvinfo : EIATTR_VRC_CTA_INIT_COUNT
	.align		4
        /*0054*/ 	.byte	0x02, 0x4a
	.zero		1
	.zero		1


	//----- nvinfo : EIATTR_EXIT_INSTR_OFFSETS
	.align		4
        /*0058*/ 	.byte	0x04, 0x1c
        /*005a*/ 	.short	(.L_17 - .L_16)


	//   ....[0]....
.L_16:
        /*005c*/ 	.word	0x000000c0


	//   ....[1]....
        /*0060*/ 	.word	0x00000aa0


	//----- nvinfo : EIATTR_CBANK_PARAM_SIZE
	.align		4
.L_17:
        /*0064*/ 	.byte	0x03, 0x19
        /*0066*/ 	.short	0x001c


	//----- nvinfo : EIATTR_PARAM_CBANK
	.align		4
        /*0068*/ 	.byte	0x04, 0x0a
        /*006a*/ 	.short	(.L_19 - .L_18)
	.align		4
.L_18:
        /*006c*/ 	.word	index@(.nv.constant0._Z23gpuMatrixMultiplyKernelPfS_S_i)
        /*0070*/ 	.short	0x0380
        /*0072*/ 	.short	0x001c


	//----- nvinfo : EIATTR_SW_WAR
	.align		4
.L_19:
        /*0074*/ 	.byte	0x04, 0x36
        /*0076*/ 	.short	(.L_21 - .L_20)
.L_20:
        /*0078*/ 	.word	0x00000008
.L_21:


//--------------------- .nv.callgraph             --------------------------
	.section	.nv.callgraph,"",@"SHT_CUDA_CALLGRAPH"
	.align	4
	.sectionentsize	8
	.align		4
        /*0000*/ 	.word	0x00000000
	.align		4
        /*0004*/ 	.word	0xffffffff
	.align		4
        /*0008*/ 	.word	0x00000000
	.align		4
        /*000c*/ 	.word	0xfffffffe
	.align		4
        /*0010*/ 	.word	0x00000000
	.align		4
        /*0014*/ 	.word	0xfffffffd
	.align		4
        /*0018*/ 	.word	0x00000000
	.align		4
        /*001c*/ 	.word	0xfffffffc


//--------------------- .text._Z23gpuMatrixMultiplyKernelPfS_S_i --------------------------
	.section	.text._Z23gpuMatrixMultiplyKernelPfS_S_i,"ax",@progbits
	.align	128
        .global         _Z23gpuMatrixMultiplyKernelPfS_S_i
        .type           _Z23gpuMatrixMultiplyKernelPfS_S_i,@function
        .size           _Z23gpuMatrixMultiplyKernelPfS_S_i,(.L_x_5 - _Z23gpuMatrixMultiplyKernelPfS_S_i)
        .other          _Z23gpuMatrixMultiplyKernelPfS_S_i,@"STO_CUDA_ENTRY STV_DEFAULT"
_Z23gpuMatrixMultiplyKernelPfS_S_i:
.text._Z23gpuMatrixMultiplyKernelPfS_S_i:
[----:B------:R-:W-:Y:S01]  /*0000*/  LDC R1, c[0x0][0x37c] ;  /* 0x0000df00ff017b82 */ /* 0x000fe20000000800 */
[----:B------:R-:W0:Y:S07]  /*0010*/  S2R R0, SR_TID.Y ;  /* 0x0000000000007919 */ /* 0x000e2e0000002200 */
[----:B------:R-:W0:Y:S01]  /*0020*/  S2UR UR4, SR_CTAID.Y ;  /* 0x00000000000479c3 */ /* 0x000e220000002600 */
[----:B------:R-:W1:Y:S01]  /*0030*/  LDCU UR20, c[0x0][0x398] ;  /* 0x00007300ff1477ac */ /* 0x000e620008000800 */
[----:B------:R-:W2:Y:S06]  /*0040*/  S2R R3, SR_TID.X ;  /* 0x0000000000037919 */ /* 0x000eac0000002100 */
[----:B------:R-:W0:Y:S08]  /*0050*/  LDC R13, c[0x0][0x364] ;  /* 0x0000d900ff0d7b82 */ /* 0x000e300000000800 */
[----:B------:R-:W2:Y:S08]  /*0060*/  S2UR UR5, SR_CTAID.X ;  /* 0x00000000000579c3 */ /* 0x000eb00000002500 */
[----:B------:R-:W2:Y:S01]  /*0070*/  LDC R2, c[0x0][0x360] ;  /* 0x0000d800ff027b82 */ /* 0x000ea20000000800 */
[----:B0-----:R-:W-:-:S02]  /*0080*/  IMAD R13, R13, UR4, R0 ;  /* 0x000000040d0d7c24 */ /* 0x001fc4000f8e0200 */
[----:B--2---:R-:W-:-:S05]  /*0090*/  IMAD R0, R2, UR5, R3 ;  /* 0x0000000502007c24 */ /* 0x004fca000f8e0203 */
[----:B------:R-:W-:-:S04]  /*00a0*/  VIMNMX R2, PT, PT, R13, R0, !PT ;  /* 0x000000000d027248 */ /* 0x000fc80007fe0100 */
[----:B-1----:R-:W-:-:S13]  /*00b0*/  ISETP.GE.AND P0, PT, R2, UR20, PT ;  /* 0x0000001402007c0c */ /* 0x002fda000bf06270 */
[----:B------:R-:W-:Y:S05]  /*00c0*/  @P0 EXIT ;  /* 0x000000000000094d */ /* 0x000fea0003800000 */
[----:B------:R-:W-:Y:S01]  /*00d0*/  UISETP.GE.U32.AND UP0, UPT, UR20, 0x8, UPT ;  /* 0x000000081400788c */ /* 0x000fe2000bf06070 */
[----:B------:R-:W-:Y:S02]  /*00e0*/  HFMA2 R12, -RZ, RZ, 0, 0 ;  /* 0x00000000ff0c7431 */ /* 0x000fe400000001ff */
[----:B------:R-:W-:Y:S01]  /*00f0*/  IMAD R13, R13, UR20, RZ ;  /* 0x000000140d0d7c24 */ /* 0x000fe2000f8e02ff */
[----:B------:R-:W-:Y:S01]  /*0100*/  UMOV UR4, URZ ;  /* 0x000000ff00047c82 */ /* 0x000fe20008000000 */
[----:B------:R-:W0:Y:S04]  /*0110*/  LDCU.64 UR18, c[0x0][0x358] ;  /* 0x00006b00ff1277ac */ /* 0x000e280008000a00 */
[----:B------:R-:W-:Y:S05]  /*0120*/  BRA.U !UP0, `(.L_x_0) ;  /* 0x0000000508007547 */ /* 0x000fea000b800000 */
[----:B------:R-:W1:Y:S01]  /*0130*/  LDC.64 R2, c[0x0][0x388] ;  /* 0x0000e200ff027b82 */ /* 0x000e620000000a00 */
[----:B------:R-:W2:Y:S01]  /*0140*/  LDCU.64 UR22, c[0x0][0x390] ;  /* 0x00007200ff1677ac */ /* 0x000ea20008000a00 */
[----:B------:R-:W-:Y:S02]  /*0150*/  MOV R12, RZ ;  /* 0x000000ff000c7202 */ /* 0x000fe40000000f00 */
[----:B------:R-:W-:Y:S01]  /*0160*/  MOV R14, R0 ;  /* 0x00000000000e7202 */ /* 0x000fe20000000f00 */
[----:B------:R-:W-:-:S04]  /*0170*/  ULOP3.LUT UR4, UR20, 0x7ffffff8, URZ, 0xc0, !UPT ;  /* 0x7ffffff814047892 */ /* 0x000fc8000f8ec0ff */
[----:B------:R-:W-:Y:S02]  /*0180*/  UIADD3 UR5, UPT, UPT, -UR4, URZ, URZ ;  /* 0x000000ff04057290 */ /* 0x000fe4000fffe1ff */
[----:B--2---:R-:W-:Y:S02]  /*0190*/  UIMAD.WIDE UR6, UR20, 0x8, UR22 ;  /* 0x00000008140678a5 */ /* 0x004fe4000f8e0216 */
[----:B------:R-:W-:Y:S02]  /*01a0*/  UIMAD.WIDE UR8, UR20, 0xc, UR22 ;  /* 0x0000000c140878a5 */ /* 0x000fe4000f8e0216 */
[----:B------:R-:W-:Y:S01]  /*01b0*/  UIMAD.WIDE UR10, UR20, 0x10, UR22 ;  /* 0x00000010140a78a5 */ /* 0x000fe2000f8e0216 */
[----:B-1----:R-:W-:Y:S01]  /*01c0*/  IMAD.WIDE.U32 R2, R13, 0x4, R2 ;  /* 0x000000040d027825 */ /* 0x002fe200078e0002 */
[----:B------:R-:W-:Y:S02]  /*01d0*/  UIMAD.WIDE UR12, UR20, 0x14, UR22 ;  /* 0x00000014140c78a5 */ /* 0x000fe4000f8e0216 */
[----:B------:R-:W-:Y:S01]  /*01e0*/  UIMAD.WIDE UR14, UR20, 0x18, UR22 ;  /* 0x00000018140e78a5 */ /* 0x000fe2000f8e0216 */
[----:B------:R-:W-:Y:S01]  /*01f0*/  IADD3 R2, P0, PT, R2, 0x10, RZ ;  /* 0x0000001002027810 */ /* 0x000fe20007f1e0ff */
[----:B------:R-:W-:-:S03]  /*0200*/  UIMAD.WIDE UR16, UR20, 0x1c, UR22 ;  /* 0x0000001c141078a5 */ /* 0x000fc6000f8e0216 */
[----:B------:R-:W-:-:S09]  /*0210*/  IADD3.X R3, PT, PT, RZ, R3, RZ, P0, !PT ;  /* 0x00000003ff037210 */ /* 0x000fd200007fe4ff */
.L_x_1:
[----:B------:R-:W-:Y:S01]  /*0220*/  UIMAD.WIDE UR24, UR20, 0x4, UR22 ;  /* 0x00000004141878a5 */ /* 0x000fe2000f8e0216 */
[----:B------:R-:W-:Y:S01]  /*0230*/  MOV R23, 0x4 ;  /* 0x0000000400177802 */ /* 0x000fe20000000f00 */
[----:B------:R-:W-:Y:S01]  /*0240*/  HFMA2 R25, -RZ, RZ, 0, 2.384185791015625e-07 ;  /* 0x00000004ff197431 */ /* 0x000fe200000001ff */
[----:B0-----:R-:W2:Y:S03]  /*0250*/  LDG.E R21, desc[UR18][R2.64+-0x10] ;  /* 0xfffff01202157981 */ /* 0x001ea6000c1e1900 */
[----:B------:R-:W-:Y:S01]  /*0260*/  IMAD.WIDE R22, R14, R23, UR22 ;  /* 0x000000160e167e25 */ /* 0x000fe2000f8e0217 */
[----:B------:R-:W-:Y:S01]  /*0270*/  MOV R8, UR24 ;  /* 0x0000001800087c02 */ /* 0x000fe20008000f00 */
[----:B------:R-:W3:Y:S01]  /*0280*/  LDG.E R19, desc[UR18][R2.64+-0xc] ;  /* 0xfffff41202137981 */ /* 0x000ee2000c1e1900 */
[----:B------:R-:W-:-:S03]  /*0290*/  MOV R9, UR25 ;  /* 0x0000001900097c02 */ /* 0x000fc60008000f00 */
[----:B------:R-:W2:Y:S01]  /*02a0*/  LDG.E R22, desc[UR18][R22.64] ;  /* 0x0000001216167981 */ /* 0x000ea2000c1e1900 */
[----:B------:R-:W-:Y:S02]  /*02b0*/  IMAD.MOV.U32 R11, RZ, RZ, 0x4 ;  /* 0x00000004ff0b7424 */ /* 0x000fe400078e00ff */
[----:B------:R-:W-:-:S04]  /*02c0*/  IMAD.WIDE R8, R14, 0x4, R8 ;  /* 0x000000040e087825 */ /* 0x000fc800078e0208 */
[----:B------:R-:W-:Y:S01]  /*02d0*/  HFMA2 R7, -RZ, RZ, 0, 2.384185791015625e-07 ;  /* 0x00000004ff077431 */ /* 0x000fe200000001ff */
[----:B------:R-:W-:Y:S01]  /*02e0*/  MOV R5, 0x4 ;  /* 0x0000000400057802 */ /* 0x000fe20000000f00 */
[----:B------:R-:W4:Y:S01]  /*02f0*/  LDG.E R17, desc[UR18][R2.64+-0x8] ;  /* 0xfffff81202117981 */ /* 0x000f22000c1e1900 */
[----:B------:R-:W-:-:S03]  /*0300*/  IMAD.WIDE R24, R14, R25, UR6 ;  /* 0x000000060e187e25 */ /* 0x000fc6000f8e0219 */
[----:B------:R0:W3:Y:S01]  /*0310*/  LDG.E R20, desc[UR18][R8.64] ;  /* 0x0000001208147981 */ /* 0x0000e2000c1e1900 */
[----:B------:R-:W-:-:S03]  /*0320*/  IMAD.WIDE R10, R14, R11, UR8 ;  /* 0x000000080e0a7e25 */ /* 0x000fc6000f8e020b */
[----:B------:R-:W4:Y:S01]  /*0330*/  LDG.E R18, desc[UR18][R24.64] ;  /* 0x0000001218127981 */ /* 0x000f22000c1e1900 */
[----:B------:R-:W-:-:S04]  /*0340*/  IMAD.WIDE R4, R14, R5, UR10 ;  /* 0x0000000a0e047e25 */ /* 0x000fc8000f8e0205 */
[----:B------:R-:W-:Y:S01]  /*0350*/  HFMA2 R27, -RZ, RZ, 0, 2.384185791015625e-07 ;  /* 0x00000004ff1b7431 */ /* 0x000fe200000001ff */
[----:B------:R1:W5:Y:S01]  /*0360*/  LDG.E R16, desc[UR18][R10.64] ;  /* 0x000000120a107981 */ /* 0x000362000c1e1900 */
[C---:B------:R-:W-:Y:S01]  /*0370*/  IMAD.WIDE R6, R14.reuse, R7, UR12 ;  /* 0x0000000c0e067e25 */ /* 0x040fe2000f8e0207 */
[----:B0-----:R-:W-:Y:S02]  /*0380*/  MOV R9, 0x4 ;  /* 0x0000000400097802 */ /* 0x001fe40000000f00 */
[----:B------:R-:W5:Y:S04]  /*0390*/  LDG.E R15, desc[UR18][R2.64+-0x4] ;  /* 0xfffffc12020f7981 */ /* 0x000f68000c1e1900 */
[----:B------:R0:W5:Y:S01]  /*03a0*/  LDG.E R4, desc[UR18][R4.64] ;  /* 0x0000001204047981 */ /* 0x000162000c1e1900 */
[----:B------:R-:W-:-:S03]  /*03b0*/  IMAD.WIDE R8, R14, R9, UR14 ;  /* 0x0000000e0e087e25 */ /* 0x000fc6000f8e0209 */
[----:B------:R-:W5:Y:S01]  /*03c0*/  LDG.E R23, desc[UR18][R2.64] ;  /* 0x0000001202177981 */ /* 0x000f62000c1e1900 */
[----:B-1----:R-:W-:-:S03]  /*03d0*/  IMAD.WIDE R10, R14, R27, UR16 ;  /* 0x000000100e0a7e25 */ /* 0x002fc6000f8e021b */
[----:B------:R-:W5:Y:S04]  /*03e0*/  LDG.E R7, desc[UR18][R6.64] ;  /* 0x0000001206077981 */ /* 0x000f68000c1e1900 */
[----:B------:R-:W5:Y:S04]  /*03f0*/  LDG.E R24, desc[UR18][R2.64+0x4] ;  /* 0x0000041202187981 */ /* 0x000f68000c1e1900 */
[----:B------:R-:W5:Y:S04]  /*0400*/  LDG.E R8, desc[UR18][R8.64] ;  /* 0x0000001208087981 */ /* 0x000f68000c1e1900 */
[----:B------:R-:W5:Y:S04]  /*0410*/  LDG.E R25, desc[UR18][R2.64+0x8] ;  /* 0x0000081202197981 */ /* 0x000f68000c1e1900 */
[----:B------:R-:W5:Y:S04]  /*0420*/  LDG.E R10, desc[UR18][R10.64] ;  /* 0x000000120a0a7981 */ /* 0x000f68000c1e1900 */
[----:B------:R1:W5:Y:S01]  /*0430*/  LDG.E R27, desc[UR18][R2.64+0xc] ;  /* 0x00000c12021b7981 */ /* 0x000362000c1e1900 */
[----:B------:R-:W-:-:S04]  /*0440*/  UIADD3 UR5, UPT, UPT, UR5, 0x8, URZ ;  /* 0x0000000805057890 */ /* 0x000fc8000fffe0ff */
[----:B------:R-:W-:Y:S01]  /*0450*/  UISETP.NE.AND UP0, UPT, UR5, URZ, UPT ;  /* 0x000000ff0500728c */ /* 0x000fe2000bf05270 */
[----:B0-----:R-:W-:Y:S02]  /*0460*/  MOV R5, UR20 ;  /* 0x0000001400057c02 */ /* 0x001fe40008000f00 */
[----:B-1----:R-:W-:-:S03]  /*0470*/  IADD3 R2, P0, PT, R2, 0x20, RZ ;  /* 0x0000002002027810 */ /* 0x002fc60007f1e0ff */
[----:B------:R-:W-:Y:S01]  /*0480*/  IMAD R14, R5, 0x8, R14 ;  /* 0x00000008050e7824 */ /* 0x000fe200078e020e */
[----:B------:R-:W-:Y:S01]  /*0490*/  IADD3.X R3, PT, PT, RZ, R3, RZ, P0, !PT ;  /* 0x00000003ff037210 */ /* 0x000fe200007fe4ff */
[----:B--2---:R-:W-:-:S04]  /*04a0*/  FFMA R22, R21, R22, R12 ;  /* 0x0000001615167223 */ /* 0x004fc8000000000c */
[----:B---3--:R-:W-:-:S04]  /*04b0*/  FFMA R20, R19, R20, R22 ;  /* 0x0000001413147223 */ /* 0x008fc80000000016 */
[----:B----4-:R-:W-:-:S04]  /*04c0*/  FFMA R18, R17, R18, R20 ;  /* 0x0000001211127223 */ /* 0x010fc80000000014 */
[----:B-----5:R-:W-:-:S04]  /*04d0*/  FFMA R16, R15, R16, R18 ;  /* 0x000000100f107223 */ /* 0x020fc80000000012 */
[----:B------:R-:W-:-:S04]  /*04e0*/  FFMA R23, R23, R4, R16 ;  /* 0x0000000417177223 */ /* 0x000fc80000000010 */
[----:B------:R-:W-:-:S04]  /*04f0*/  FFMA R24, R24, R7, R23 ;  /* 0x0000000718187223 */ /* 0x000fc80000000017 */
[----:B------:R-:W-:-:S04]  /*0500*/  FFMA R8, R25, R8, R24 ;  /* 0x0000000819087223 */ /* 0x000fc80000000018 */
[----:B------:R-:W-:Y:S01]  /*0510*/  FFMA R12, R27, R10, R8 ;  /* 0x0000000a1b0c7223 */ /* 0x000fe20000000008 */
[----:B------:R-:W-:Y:S06]  /*0520*/  BRA.U UP0, `(.L_x_1) ;  /* 0xfffffffd003c7547 */ /* 0x000fec000b83ffff */
.L_x_0:
[----:B------:R-:W-:-:S04]  /*0530*/  ULOP3.LUT UR6, UR20, 0x7, URZ, 0xc0, !UPT ;  /* 0x0000000714067892 */ /* 0x000fc8000f8ec0ff */
[----:B------:R-:W-:-:S09]  /*0540*/  UISETP.NE.AND UP0, UPT, UR6, URZ, UPT ;  /* 0x000000ff0600728c */ /* 0x000fd2000bf05270 */
[----:B------:R-:W-:Y:S05]  /*0550*/  BRA.U !UP0, `(.L_x_2) ;  /* 0x0000000508407547 */ /* 0x000fea000b800000 */
[----:B------:R-:W-:Y:S02]  /*0560*/  UISETP.GE.U32.AND UP0, UPT, UR6, 0x4, UPT ;  /* 0x000000040600788c */ /* 0x000fe4000bf06070 */
[----:B------:R-:W-:-:S04]  /*0570*/  ULOP3.LUT UR5, UR20, 0x3, URZ, 0xc0, !UPT ;  /* 0x0000000314057892 */ /* 0x000fc8000f8ec0ff */
[----:B------:R-:W-:-:S03]  /*0580*/  UISETP.NE.AND UP1, UPT, UR5, URZ, UPT ;  /* 0x000000ff0500728c */ /* 0x000fc6000bf25270 */
[----:B------:R-:W-:Y:S08]  /*0590*/  BRA.U !UP0, `(.L_x_3) ;  /* 0x00000001087c7547 */ /* 0x000ff0000b800000 */
[----:B------:R-:W1:Y:S01]  /*05a0*/  LDC.64 R6, c[0x0][0x390] ;  /* 0x0000e400ff067b82 */ /* 0x000e620000000a00 */
[----:B------:R-:W2:Y:S01]  /*05b0*/  LDCU.64 UR6, c[0x0][0x388] ;  /* 0x00007100ff0677ac */ /* 0x000ea20008000a00 */
[----:B------:R-:W-:Y:S02]  /*05c0*/  MOV R9, UR4 ;  /* 0x0000000400097c02 */ /* 0x000fe40008000f00 */
[C---:B------:R-:W-:Y:S02]  /*05d0*/  IADD3 R3, PT, PT, R13.reuse, UR4, RZ ;  /* 0x000000040d037c10 */ /* 0x040fe4000fffe0ff */
[----:B------:R-:W-:Y:S01]  /*05e0*/  IADD3 R10, P0, PT, R13, UR4, RZ ;  /* 0x000000040d0a7c10 */ /* 0x000fe2000ff1e0ff */
[----:B------:R-:W-:Y:S01]  /*05f0*/  IMAD R9, R9, UR20, R0 ;  /* 0x0000001409097c24 */ /* 0x000fe2000f8e0200 */
[----:B------:R-:W3:Y:S01]  /*0600*/  LDC.64 R4, c[0x0][0x388] ;  /* 0x0000e200ff047b82 */ /* 0x000ee20000000a00 */
[----:B------:R-:W-:Y:S02]  /*0610*/  MOV R11, UR20 ;  /* 0x00000014000b7c02 */ /* 0x000fe40008000f00 */
[----:B------:R-:W-:Y:S01]  /*0620*/  MOV R15, UR20 ;  /* 0x00000014000f7c02 */ /* 0x000fe20008000f00 */
[----:B-1----:R-:W-:Y:S01]  /*0630*/  IMAD.WIDE R6, R9, 0x4, R6 ;  /* 0x0000000409067825 */ /* 0x002fe200078e0206 */
[----:B------:R-:W-:-:S05]  /*0640*/  MOV R9, UR20 ;  /* 0x0000001400097c02 */ /* 0x000fca0008000f00 */
[----:B------:R-:W-:Y:S02]  /*0650*/  IMAD.WIDE R8, R9, 0x4, R6 ;  /* 0x0000000409087825 */ /* 0x000fe400078e0206 */
[----:B0-----:R-:W4:Y:S02]  /*0660*/  LDG.E R6, desc[UR18][R6.64] ;  /* 0x0000001206067981 */ /* 0x001f24000c1e1900 */
[----:B---3--:R-:W-:Y:S01]  /*0670*/  IMAD.WIDE.U32 R4, R3, 0x4, R4 ;  /* 0x0000000403047825 */ /* 0x008fe200078e0004 */
[----:B------:R-:W-:Y:S01]  /*0680*/  IADD3.X R3, PT, PT, RZ, RZ, RZ, P0, !PT ;  /* 0x000000ffff037210 */ /* 0x000fe200007fe4ff */
[----:B------:R-:W3:Y:S01]  /*0690*/  LDG.E R17, desc[UR18][R8.64] ;  /* 0x0000001208117981 */ /* 0x000ee2000c1e1900 */
[----:B--2---:R-:W-:-:S03]  /*06a0*/  LEA R2, P0, R10, UR6, 0x2 ;  /* 0x000000060a027c11 */ /* 0x004fc6000f8010ff */
[----:B------:R-:W4:Y:S01]  /*06b0*/  LDG.E R5, desc[UR18][R4.64] ;  /* 0x0000001204057981 */ /* 0x000f22000c1e1900 */
[----:B------:R-:W-:Y:S01]  /*06c0*/  LEA.HI.X R3, R10, UR7, R3, 0x2, P0 ;  /* 0x000000070a037c11 */ /* 0x000fe200080f1403 */
[----:B------:R-:W-:-:S04]  /*06d0*/  IMAD.WIDE R10, R11, 0x4, R8 ;  /* 0x000000040b0a7825 */ /* 0x000fc800078e0208 */
[----:B------:R-:W3:Y:S01]  /*06e0*/  LDG.E R16, desc[UR18][R2.64+0x4] ;  /* 0x0000041202107981 */ /* 0x000ee2000c1e1900 */
[----:B------:R-:W-:-:S03]  /*06f0*/  IMAD.WIDE R14, R15, 0x4, R10 ;  /* 0x000000040f0e7825 */ /* 0x000fc600078e020a */
[----:B------:R-:W2:Y:S04]  /*0700*/  LDG.E R19, desc[UR18][R10.64] ;  /* 0x000000120a137981 */ /* 0x000ea8000c1e1900 */
[----:B------:R-:W2:Y:S04]  /*0710*/  LDG.E R18, desc[UR18][R2.64+0x8] ;  /* 0x0000081202127981 */ /* 0x000ea8000c1e1900 */
[----:B------:R-:W5:Y:S04]  /*0720*/  LDG.E R20, desc[UR18][R2.64+0xc] ;  /* 0x00000c1202147981 */ /* 0x000f68000c1e1900 */
[----:B------:R-:W5:Y:S01]  /*0730*/  LDG.E R14, desc[UR18][R14.64] ;  /* 0x000000120e0e7981 */ /* 0x000f62000c1e1900 */
[----:B------:R-:W-:Y:S01]  /*0740*/  UIADD3 UR4, UPT, UPT, UR4, 0x4, URZ ;  /* 0x0000000404047890 */ /* 0x000fe2000fffe0ff */
[----:B----4-:R-:W-:-:S04]  /*0750*/  FFMA R5, R5, R6, R12 ;  /* 0x0000000605057223 */ /* 0x010fc8000000000c */
[----:B---3--:R-:W-:-:S04]  /*0760*/  FFMA R5, R16, R17, R5 ;  /* 0x0000001110057223 */ /* 0x008fc80000000005 */
[----:B--2---:R-:W-:-:S04]  /*0770*/  FFMA R5, R18, R19, R5 ;  /* 0x0000001312057223 */ /* 0x004fc80000000005 */
[----:B-----5:R-:W-:-:S07]  /*0780*/  FFMA R12, R20, R14, R5 ;  /* 0x0000000e140c7223 */ /* 0x020fce0000000005 */
.L_x_3:
[----:B------:R-:W-:Y:S05]  /*0790*/  BRA.U !UP1, `(.L_x_2) ;  /* 0x0000000109b07547 */ /* 0x000fea000b800000 */
[----:B------:R-:W-:Y:S01]  /*07a0*/  UISETP.NE.AND UP0, UPT, UR5, 0x1, UPT ;  /* 0x000000010500788c */ /* 0x000fe2000bf05270 */
[----:B------:R-:W-:Y:S01]  /*07b0*/  MOV R7, UR4 ;  /* 0x0000000400077c02 */ /* 0x000fe20008000f00 */
[----:B------:R-:W-:Y:S02]  /*07c0*/  ULOP3.LUT UR5, UR20, 0x1, URZ, 0xc0, !UPT ;  /* 0x0000000114057892 */ /* 0x000fe4000f8ec0ff */
[----:B------:R-:W-:Y:S02]  /*07d0*/  IMAD.U32 R15, RZ, RZ, UR20 ;  /* 0x00000014ff0f7e24 */ /* 0x000fe4000f8e00ff */
[----:B------:R-:W-:Y:S01]  /*07e0*/  UISETP.NE.U32.AND UP1, UPT, UR5, 0x1, UPT ;  /* 0x000000010500788c */ /* 0x000fe2000bf25070 */
[----:B------:R-:W-:-:S04]  /*07f0*/  PLOP3.LUT P1, PT, PT, PT, UP0, 0x80, 0x8 ;  /* 0x000000000008781c */ /* 0x000fc80003f2f008 */
[----:B------:R-:W1:Y:S01]  /*0800*/  @UP0 LDCU.64 UR6, c[0x0][0x388] ;  /* 0x00007100ff0607ac */ /* 0x000e620008000a00 */
[----:B------:R-:W-:Y:S01]  /*0810*/  PLOP3.LUT P0, PT, PT, PT, UP1, 0x80, 0x8 ;  /* 0x000000000008781c */ /* 0x000fe20003f0f018 */
[----:B------:R-:W2:Y:S01]  /*0820*/  @UP0 LDCU.64 UR8, c[0x0][0x390] ;  /* 0x00007200ff0807ac */ /* 0x000ea20008000a00 */
[----:B------:R-:W3:Y:S06]  /*0830*/  @UP0 LDCU.64 UR10, c[0x0][0x388] ;  /* 0x00007100ff0a07ac */ /* 0x000eec0008000a00 */
[C---:B------:R-:W-:Y:S01]  /*0840*/  @P1 VIADD R3, R13.reuse, UR4 ;  /* 0x000000040d031c36 */ /* 0x040fe20008000000 */
[----:B------:R-:W-:Y:S01]  /*0850*/  @P1 IADD3 R6, P2, PT, R13, UR4, RZ ;  /* 0x000000040d061c10 */ /* 0x000fe2000ff5e0ff */
[----:B------:R-:W4:Y:S01]  /*0860*/  @!UP1 LDCU.64 UR12, c[0x0][0x388] ;  /* 0x00007100ff0c97ac */ /* 0x000f220008000a00 */
[----:B------:R-:W-:Y:S01]  /*0870*/  @UP0 UIADD3 UR4, UPT, UPT, UR4, 0x2, URZ ;  /* 0x0000000204040890 */ /* 0x000fe2000fffe0ff */
[----:B-1----:R-:W-:-:S02]  /*0880*/  MOV R10, UR6 ;  /* 0x00000006000a7c02 */ /* 0x002fc40008000f00 */
[----:B------:R-:W-:Y:S01]  /*0890*/  MOV R11, UR7 ;  /* 0x00000007000b7c02 */ /* 0x000fe20008000f00 */
[----:B------:R-:W1:Y:S01]  /*08a0*/  @!UP1 LDCU.64 UR6, c[0x0][0x390] ;  /* 0x00007200ff0697ac */ /* 0x000e620008000a00 */
[----:B--2---:R-:W-:Y:S02]  /*08b0*/  MOV R4, UR8 ;  /* 0x0000000800047c02 */ /* 0x004fe40008000f00 */
[----:B------:R-:W-:Y:S01]  /*08c0*/  MOV R5, UR9 ;  /* 0x0000000900057c02 */ /* 0x000fe20008000f00 */
[----:B------:R-:W-:-:S04]  /*08d0*/  @P1 IMAD.WIDE.U32 R10, R3, 0x4, R10 ;  /* 0x00000004030a1825 */ /* 0x000fc800078e000a */
[----:B------:R-:W-:Y:S01]  /*08e0*/  @P1 IMAD R3, R7, UR20, R0 ;  /* 0x0000001407031c24 */ /* 0x000fe2000f8e0200 */
[----:B------:R-:W-:Y:S01]  /*08f0*/  @P1 IADD3.X R7, PT, PT, RZ, RZ, RZ, P2, !PT ;  /* 0x000000ffff071210 */ /* 0x000fe200017fe4ff */
[----:B0-----:R-:W2:Y:S01]  /*0900*/  @P1 LDG.E R11, desc[UR18][R10.64] ;  /* 0x000000120a0b1981 */ /* 0x001ea2000c1e1900 */
[C---:B---3--:R-:W-:Y:S01]  /*0910*/  @P1 LEA R2, P2, R6.reuse, UR10, 0x2 ;  /* 0x0000000a06021c11 */ /* 0x048fe2000f8410ff */
[----:B------:R-:W-:Y:S01]  /*0920*/  @P1 IMAD.WIDE R4, R3, 0x4, R4 ;  /* 0x0000000403041825 */ /* 0x000fe200078e0204 */
[----:B------:R-:W-:Y:S02]  /*0930*/  MOV R19, UR4 ;  /* 0x0000000400137c02 */ /* 0x000fe40008000f00 */
[----:B------:R-:W-:Y:S02]  /*0940*/  @P1 LEA.HI.X R3, R6, UR11, R7, 0x2, P2 ;  /* 0x0000000b06031c11 */ /* 0x000fe400090f1407 */
[----:B----4-:R-:W-:Y:S01]  /*0950*/  MOV R6, UR12 ;  /* 0x0000000c00067c02 */ /* 0x010fe20008000f00 */
[----:B------:R-:W-:Y:S01]  /*0960*/  @P1 IMAD.WIDE R14, R15, 0x4, R4 ;  /* 0x000000040f0e1825 */ /* 0x000fe200078e0204 */
[----:B------:R-:W-:Y:S01]  /*0970*/  MOV R7, UR13 ;  /* 0x0000000d00077c02 */ /* 0x000fe20008000f00 */
[----:B------:R-:W2:Y:S01]  /*0980*/  @P1 LDG.E R4, desc[UR18][R4.64] ;  /* 0x0000001204041981 */ /* 0x000ea2000c1e1900 */
[----:B------:R-:W-:Y:S01]  /*0990*/  @!P0 IADD3 R17, PT, PT, R13, UR4, RZ ;  /* 0x000000040d118c10 */ /* 0x000fe2000fffe0ff */
[----:B------:R-:W-:Y:S01]  /*09a0*/  @!P0 IMAD R19, R19, UR20, R0 ;  /* 0x0000001413138c24 */ /* 0x000fe2000f8e0200 */
[----:B-1----:R-:W-:Y:S01]  /*09b0*/  MOV R8, UR6 ;  /* 0x0000000600087c02 */ /* 0x002fe20008000f00 */
[----:B------:R-:W3:Y:S01]  /*09c0*/  @P1 LDG.E R14, desc[UR18][R14.64] ;  /* 0x000000120e0e1981 */ /* 0x000ee2000c1e1900 */
[----:B------:R-:W-:Y:S01]  /*09d0*/  MOV R9, UR7 ;  /* 0x0000000700097c02 */ /* 0x000fe20008000f00 */
[----:B------:R-:W-:-:S02]  /*09e0*/  @!P0 IMAD.WIDE.U32 R6, R17, 0x4, R6 ;  /* 0x0000000411068825 */ /* 0x000fc400078e0006 */
[----:B------:R-:W3:Y:S02]  /*09f0*/  @P1 LDG.E R2, desc[UR18][R2.64+0x4] ;  /* 0x0000041202021981 */ /* 0x000ee4000c1e1900 */
[----:B------:R-:W-:Y:S02]  /*0a00*/  @!P0 IMAD.WIDE R8, R19, 0x4, R8 ;  /* 0x0000000413088825 */ /* 0x000fe400078e0208 */
[----:B------:R-:W4:Y:S04]  /*0a10*/  @!P0 LDG.E R7, desc[UR18][R6.64] ;  /* 0x0000001206078981 */ /* 0x000f28000c1e1900 */
[----:B------:R-:W4:Y:S01]  /*0a20*/  @!P0 LDG.E R8, desc[UR18][R8.64] ;  /* 0x0000001208088981 */ /* 0x000f22000c1e1900 */
[----:B--2---:R-:W-:-:S04]  /*0a30*/  @P1 FFMA R11, R11, R4, R12 ;  /* 0x000000040b0b1223 */ /* 0x004fc8000000000c */
[----:B---3--:R-:W-:-:S04]  /*0a40*/  @P1 FFMA R12, R2, R14, R11 ;  /* 0x0000000e020c1223 */ /* 0x008fc8000000000b */
[----:B----4-:R-:W-:-:S07]  /*0a50*/  @!P0 FFMA R12, R7, R8, R12 ;  /* 0x00000008070c8223 */ /* 0x010fce000000000c */
.L_x_2:
[----:B------:R-:W1:Y:S01]  /*0a60*/  LDC.64 R2, c[0x0][0x380] ;  /* 0x0000e000ff027b82 */ /* 0x000e620000000a00 */
[----:B------:R-:W-:-:S05]  /*0a70*/  IADD3 R13, PT, PT, R0, R13, RZ ;  /* 0x0000000d000d7210 */ /* 0x000fca0007ffe0ff */
[----:B-1----:R-:W-:-:S05]  /*0a80*/  IMAD.WIDE R2, R13, 0x4, R2 ;  /* 0x000000040d027825 */ /* 0x002fca00078e0202 */
[----:B0-----:R-:W-:Y:S01]  /*0a90*/  STG.E desc[UR18][R2.64], R12 ;  /* 0x0000000c02007986 */ /* 0x001fe2000c101912 */
[----:B------:R-:W-:Y:S05]  /*0aa0*/  EXIT ;  /* 0x000000000000794d */ /* 0x000fea0003800000 */
.L_x_4:
[----:B------:R-:W-:-:S00]  /*0ab0*/  BRA `(.L_x_4) ;  /* 0xfffffffc00fc7947 */ /* 0x000fc0000383ffff */
[----:B------:R-:W-:-:S00]  /*0ac0*/  NOP ;  /* 0x0000000000007918 */ /* 0x000fc00000000000 */
        /* <DEDUP_REMOVED lines=11> */
.L_x_5:


//--------------------- .nv.shared.reserved.0     --------------------------
	.section	.nv.shared.reserved.0,"aw",@nobits
	.weak		__nv_reservedSMEM_offset_0_alias
	.size		__nv_reservedSMEM_offset_0_alias, 0, 64
	.other		__nv_reservedSMEM_offset_0_alias,@"STO_CUDA_RESERVED_SHARED STV_DEFAULT"
__nv_reservedSMEM_offset_0_alias:
	.zero		0
	.zero		64


//--------------------- .nv.constant0._Z23gpuMatrixMultiplyKernelPfS_S_i --------------------------
	.section	.nv.constant0._Z23gpuMatrixMultiplyKernelPfS_S_i,"a",@progbits
	.sectionflags	@""
	.align	4
.nv.constant0._Z23gpuMatrixMultiplyKernelPfS_S_i:
	.zero		924


//--------------------- SYMBOLS --------------------------

	.type		.nv.reservedSmem.offset0,@object
	.size		.nv.reservedSmem.offset0,0x4
